	.headerflags	@"EF_CUDA_TEXMODE_UNIFIED EF_CUDA_64BIT_ADDRESS EF_CUDA_ACCELERATORS EF_CUDA_SM90 EF_CUDA_VIRTUAL_SM(EF_CUDA_SM90)"
	.elftype	@"ET_EXEC"


//--------------------- .nv.info                  --------------------------
	.section	.nv.info,"",@"SHT_CUDA_INFO"
	.align	4


	//----- nvinfo : EIATTR_REGCOUNT
	.align		4
        /*0000*/ 	.byte	0x04, 0x2f
        /*0002*/ 	.short	(.L_2 - .L_1)
	.align		4
.L_1:
        /*0004*/ 	.word	index@(triton_per_fused_native_group_norm_31)
        /*0008*/ 	.word	0x00000014


	//----- nvinfo : EIATTR_MIN_STACK_SIZE
	.align		4
.L_2:
        /*000c*/ 	.byte	0x04, 0x12
        /*000e*/ 	.short	(.L_4 - .L_3)
	.align		4
.L_3:
        /*0010*/ 	.word	index@(triton_per_fused_native_group_norm_31)
        /*0014*/ 	.word	0x00000000


	//----- nvinfo : EIATTR_FRAME_SIZE
	.align		4
.L_4:
        /*0018*/ 	.byte	0x04, 0x11
        /*001a*/ 	.short	(.L_6 - .L_5)
	.align		4
.L_5:
        /*001c*/ 	.word	index@(triton_per_fused_native_group_norm_31)
        /*0020*/ 	.word	0x00000000


	//----- nvinfo : EIATTR_MIN_STACK_SIZE
	.align		4
.L_6:
        /*0024*/ 	.byte	0x04, 0x12
        /*0026*/ 	.short	(.L_8 - .L_7)
	.align		4
.L_7:
        /*0028*/ 	.word	index@(triton_per_fused_native_group_norm_31)
        /*002c*/ 	.word	0x00000000
.L_8:


//--------------------- .nv.info.triton_per_fused_native_group_norm_31 --------------------------
	.section	.nv.info.triton_per_fused_native_group_norm_31,"",@"SHT_CUDA_INFO"
	.sectionflags	@""
	.align	4


	//----- nvinfo : EIATTR_CUDA_API_VERSION
	.align		4
        /*0000*/ 	.byte	0x04, 0x37
        /*0002*/ 	.short	(.L_10 - .L_9)
.L_9:
        /*0004*/ 	.word	0x0000007c


	//----- nvinfo : EIATTR_KPARAM_INFO
	.align		4
.L_10:
        /*0008*/ 	.byte	0x04, 0x17
        /*000a*/ 	.short	(.L_12 - .L_11)
.L_11:
        /*000c*/ 	.word	0x00000000
        /*0010*/ 	.short	0x0004
        /*0012*/ 	.short	0x001c
        /*0014*/ 	.byte	0x00, 0xf0, 0x11, 0x00


	//----- nvinfo : EIATTR_KPARAM_INFO
	.align		4
.L_12:
        /*0018*/ 	.byte	0x04, 0x17
        /*001a*/ 	.short	(.L_14 - .L_13)
.L_13:
        /*001c*/ 	.word	0x00000000
        /*0020*/ 	.short	0x0003
        /*0022*/ 	.short	0x0018
        /*0024*/ 	.byte	0x00, 0xf0, 0x11, 0x00


	//----- nvinfo : EIATTR_KPARAM_INFO
	.align		4
.L_14:
        /*0028*/ 	.byte	0x04, 0x17
        /*002a*/ 	.short	(.L_16 - .L_15)
.L_15:
        /*002c*/ 	.word	0x00000000
        /*0030*/ 	.short	0x0002
        /*0032*/ 	.short	0x0010
        /*0034*/ 	.byte	0x00, 0xf4, 0x21, 0x00


	//----- nvinfo : EIATTR_KPARAM_INFO
	.align		4
.L_16:
        /*0038*/ 	.byte	0x04, 0x17
        /*003a*/ 	.short	(.L_18 - .L_17)
.L_17:
        /*003c*/ 	.word	0x00000000
        /*0040*/ 	.short	0x0001
        /*0042*/ 	.short	0x0008
        /*0044*/ 	.byte	0x00, 0xf4, 0x21, 0x00


	//----- nvinfo : EIATTR_KPARAM_INFO
	.align		4
.L_18:
        /*0048*/ 	.byte	0x04, 0x17
        /*004a*/ 	.short	(.L_20 - .L_19)
.L_19:
        /*004c*/ 	.word	0x00000000
        /*0050*/ 	.short	0x0000
        /*0052*/ 	.short	0x0000
        /*0054*/ 	.byte	0x00, 0xf4, 0x21, 0x00


	//----- nvinfo : EIATTR_SPARSE_MMA_MASK
	.align		4
.L_20:
        /*0058*/ 	.byte	0x03, 0x50
        /*005a*/ 	.short	0x0000


	//----- nvinfo : EIATTR_MAXREG_COUNT
	.align		4
        /*005c*/ 	.byte	0x03, 0x1b
        /*005e*/ 	.short	0x00ff


	//----- nvinfo : EIATTR_COOP_GROUP_MASK_REGIDS
	.align		4
        /*0060*/ 	.byte	0x04, 0x29
        /*0062*/ 	.short	(.L_22 - .L_21)


	//   ....[0]....
.L_21:
        /*0064*/ 	.word	0xffffffff


	//   ....[1]....
        /*0068*/ 	.word	0xffffffff


	//   ....[2]....
        /*006c*/ 	.word	0xffffffff


	//   ....[3]....
        /*0070*/ 	.word	0xffffffff


	//   ....[4]....
        /*0074*/ 	.word	0xffffffff


	//   ....[5]....
        /*0078*/ 	.word	0xffffffff


	//   ....[6]....
        /*007c*/ 	.word	0xffffffff


	//   ....[7]....
        /*0080*/ 	.word	0xffffffff


	//   ....[8]....
        /*0084*/ 	.word	0xffffffff


	//   ....[9]....
        /*0088*/ 	.word	0xffffffff


	//   ....[10]....
        /*008c*/ 	.word	0xffffffff


	//   ....[11]....
        /*0090*/ 	.word	0xffffffff


	//----- nvinfo : EIATTR_COOP_GROUP_INSTR_OFFSETS
	.align		4
.L_22:
        /*0094*/ 	.byte	0x04, 0x28
        /*0096*/ 	.short	(.L_24 - .L_23)


	//   ....[0]....
.L_23:
        /*0098*/ 	.word	0x00000130


	//   ....[1]....
        /*009c*/ 	.word	0x00000160


	//   ....[2]....
        /*00a0*/ 	.word	0x00000190


	//   ....[3]....
        /*00a4*/ 	.word	0x000001b0


	//   ....[4]....
        /*00a8*/ 	.word	0x000001e0


	//   ....[5]....
        /*00ac*/ 	.word	0x00000250


	//   ....[6]....
        /*00b0*/ 	.word	0x00000340


	//   ....[7]....
        /*00b4*/ 	.word	0x00000360


	//   ....[8]....
        /*00b8*/ 	.word	0x00000380


	//   ....[9]....
        /*00bc*/ 	.word	0x000003b0


	//   ....[10]....
        /*00c0*/ 	.word	0x000003e0


	//   ....[11]....
        /*00c4*/ 	.word	0x00000440


	//----- nvinfo : EIATTR_EXIT_INSTR_OFFSETS
	.align		4
.L_24:
        /*00c8*/ 	.byte	0x04, 0x1c
        /*00ca*/ 	.short	(.L_26 - .L_25)


	//   ....[0]....
.L_25:
        /*00cc*/ 	.word	0x00000510


	//   ....[1]....
        /*00d0*/ 	.word	0x00000530


	//----- nvinfo : EIATTR_REQNTID
	.align		4
.L_26:
        /*00d4*/ 	.byte	0x04, 0x10
        /*00d6*/ 	.short	(.L_28 - .L_27)
.L_27:
        /*00d8*/ 	.word	0x00000040
        /*00dc*/ 	.word	0x00000001
        /*00e0*/ 	.word	0x00000001


	//----- nvinfo : EIATTR_CBANK_PARAM_SIZE
	.align		4
.L_28:
        /*00e4*/ 	.byte	0x03, 0x19
        /*00e6*/ 	.short	0x0020


	//----- nvinfo : EIATTR_PARAM_CBANK
	.align		4
        /*00e8*/ 	.byte	0x04, 0x0a
        /*00ea*/ 	.short	(.L_30 - .L_29)
	.align		4
.L_29:
        /*00ec*/ 	.word	index@(.nv.constant0.triton_per_fused_native_group_norm_31)
        /*00f0*/ 	.short	0x0210
        /*00f2*/ 	.short	0x0020


	//----- nvinfo : EIATTR_SW_WAR
	.align		4
.L_30:
        /*00f4*/ 	.byte	0x04, 0x36
        /*00f6*/ 	.short	(.L_32 - .L_31)
.L_31:
        /*00f8*/ 	.word	0x00000008
.L_32:


//--------------------- .nv.callgraph             --------------------------
	.section	.nv.callgraph,"",@"SHT_CUDA_CALLGRAPH"
	.align	4
	.sectionentsize	8
	.align		4
        /*0000*/ 	.word	0x00000000
	.align		4
        /*0004*/ 	.word	0xffffffff
	.align		4
        /*0008*/ 	.word	0x00000000
	.align		4
        /*000c*/ 	.word	0xfffffffe
	.align		4
        /*0010*/ 	.word	0x00000000
	.align		4
        /*0014*/ 	.word	0xfffffffd
	.align		4
        /*0018*/ 	.word	0x00000000
	.align		4
        /*001c*/ 	.word	0xfffffffc


//--------------------- .nv.constant4             --------------------------
	.section	.nv.constant4,"a",@progbits
	.align	8
	.align		8
.nv.constant4:
        /*0000*/ 	.dword	_$_str


//--------------------- .text.triton_per_fused_native_group_norm_31 --------------------------
	.section	.text.triton_per_fused_native_group_norm_31,"ax",@progbits
	.sectionflags	@"SHF_BARRIERS=1"
	.align	128
        .global         triton_per_fused_native_group_norm_31
        .type           triton_per_fused_native_group_norm_31,@function
        .size           triton_per_fused_native_group_norm_31,(.L_x_1 - triton_per_fused_native_group_norm_31)
        .other          triton_per_fused_native_group_norm_31,@"STO_CUDA_ENTRY STV_DEFAULT"
triton_per_fused_native_group_norm_31:
.text.triton_per_fused_native_group_norm_31:
[----:B------:R-:W0:Y:S02]  /*0000*/  LDC R1, c[0x0][0x28] ;  /* 0x00000a00ff017b82 */ /* 0x000e240000000800 */
[----:B------:R-:W1:Y:S01]  /*0010*/  S2R R13, SR_TID.X ;  /* 0x00000000000d7919 */ /* 0x000e620000002100 */
[----:B------:R-:W2:Y:S01]  /*0020*/  LDC.64 R4, c[0x0][0x218] ;  /* 0x00008600ff047b82 */ /* 0x000ea20000000a00 */
[----:B------:R-:W-:Y:S01]  /*0030*/  ULDC.64 UR6, c[0x0][0x208] ;  /* 0x0000820000067ab9 */ /* 0x000fe20000000a00 */
[----:B------:R-:W3:Y:S01]  /*0040*/  S2R R0, SR_CTAID.X ;  /* 0x0000000000007919 */ /* 0x000ee20000002500 */
[----:B-1----:R-:W-:-:S04]  /*0050*/  SHF.L.U32 R2, R13, 0x2, RZ ;  /* 0x000000020d027819 */ /* 0x002fc800000006ff */
[----:B------:R-:W-:-:S04]  /*0060*/  LOP3.LUT R7, R2, 0xfc, RZ, 0xc0, !PT ;  /* 0x000000fc02077812 */ /* 0x000fc800078ec0ff */
[----:B---3--:R-:W-:-:S05]  /*0070*/  LEA R7, R0, R7, 0x8 ;  /* 0x0000000700077211 */ /* 0x008fca00078e40ff */
[----:B--2---:R-:W-:-:S06]  /*0080*/  IMAD.WIDE R4, R7, 0x4, R4 ;  /* 0x0000000407047825 */ /* 0x004fcc00078e0204 */
[----:B------:R-:W2:Y:S01]  /*0090*/  LDG.E.128 R4, desc[UR6][R4.64] ;  /* 0x0000000604047981 */ /* 0x000ea2000c1e1d00 */
[----:B------:R-:W1:Y:S01]  /*00a0*/  S2UR UR5, SR_CgaCtaId ;  /* 0x00000000000579c3 */ /* 0x000e620000008800 */
[C---:B------:R-:W-:Y:S01]  /*00b0*/  LOP3.LUT P1, RZ, R13.reuse, 0x1f, RZ, 0xc0, !PT ;  /* 0x0000001f0dff7812 */ /* 0x040fe2000782c0ff */
[----:B------:R-:W-:Y:S01]  /*00c0*/  UMOV UR4, 0x400 ;  /* 0x0000040000047882 */ /* 0x000fe20000000000 */
[----:B------:R-:W-:Y:S01]  /*00d0*/  ISETP.GE.AND P2, PT, R13, 0x2, PT ;  /* 0x000000020d00780c */ /* 0x000fe20003f46270 */
[----:B------:R-:W-:Y:S01]  /*00e0*/  HFMA2.MMA R17, -RZ, RZ, 0.9375, 0 ;  /* 0x3b800000ff117435 */ /* 0x000fe200000001ff */
[----:B-1----:R-:W-:Y:S01]  /*00f0*/  UPRMT UR4, UR5, 0x654, UR4 ;  /* 0x0000065405047896 */ /* 0x002fe20008000004 */
[----:B--2---:R-:W-:-:S04]  /*0100*/  FADD R9, R4, R5 ;  /* 0x0000000504097221 */ /* 0x004fc80000000000 */
[----:B------:R-:W-:-:S04]  /*0110*/  FADD R10, R6, R9 ;  /* 0x00000009060a7221 */ /* 0x000fc80000000000 */
[----:B------:R-:W-:-:S05]  /*0120*/  FADD R10, R7, R10 ;  /* 0x0000000a070a7221 */ /* 0x000fca0000000000 */
[----:B------:R-:W1:Y:S02]  /*0130*/  SHFL.BFLY PT, R9, R10, 0x10, 0x1f ;  /* 0x0e001f000a097f89 */ /* 0x000e6400000e0000 */
[----:B-1----:R-:W-:Y:S01]  /*0140*/  FADD R9, R10, R9 ;  /* 0x000000090a097221 */ /* 0x002fe20000000000 */
[----:B------:R-:W-:-:S04]  /*0150*/  SHF.R.U32.HI R10, RZ, 0x3, R13 ;  /* 0x00000003ff0a7819 */ /* 0x000fc8000001160d */
[----:B------:R-:W1:Y:S01]  /*0160*/  SHFL.BFLY PT, R12, R9, 0x8, 0x1f ;  /* 0x0d001f00090c7f89 */ /* 0x000e6200000e0000 */
[----:B------:R-:W-:Y:S01]  /*0170*/  LOP3.LUT R10, R10, 0x4, RZ, 0xc0, !PT ;  /* 0x000000040a0a7812 */ /* 0x000fe200078ec0ff */
[----:B-1----:R-:W-:-:S05]  /*0180*/  FADD R12, R9, R12 ;  /* 0x0000000c090c7221 */ /* 0x002fca0000000000 */
[----:B------:R-:W1:Y:S02]  /*0190*/  SHFL.BFLY PT, R11, R12, 0x4, 0x1f ;  /* 0x0c801f000c0b7f89 */ /* 0x000e6400000e0000 */
[----:B-1----:R-:W-:-:S05]  /*01a0*/  FADD R11, R12, R11 ;  /* 0x0000000b0c0b7221 */ /* 0x002fca0000000000 */
[----:B------:R-:W1:Y:S02]  /*01b0*/  SHFL.BFLY PT, R14, R11, 0x2, 0x1f ;  /* 0x0c401f000b0e7f89 */ /* 0x000e6400000e0000 */
[----:B-1----:R-:W-:Y:S01]  /*01c0*/  FADD R14, R11, R14 ;  /* 0x0000000e0b0e7221 */ /* 0x002fe20000000000 */
[----:B------:R-:W-:-:S04]  /*01d0*/  LOP3.LUT R11, R13, 0x1, RZ, 0xc0, !PT ;  /* 0x000000010d0b7812 */ /* 0x000fc800078ec0ff */
[----:B------:R-:W1:Y:S01]  /*01e0*/  SHFL.BFLY PT, R15, R14, 0x1, 0x1f ;  /* 0x0c201f000e0f7f89 */ /* 0x000e6200000e0000 */
[----:B------:R-:W-:-:S04]  /*01f0*/  ISETP.NE.U32.AND P0, PT, R11, 0x1, PT ;  /* 0x000000010b00780c */ /* 0x000fc80003f05070 */
[----:B------:R-:W-:Y:S01]  /*0200*/  ISETP.LT.AND P0, PT, R13, 0x2, P0 ;  /* 0x000000020d00780c */ /* 0x000fe20000701270 */
[----:B-1----:R-:W-:-:S05]  /*0210*/  FADD R15, R14, R15 ;  /* 0x0000000f0e0f7221 */ /* 0x002fca0000000000 */
[----:B------:R-:W-:Y:S01]  /*0220*/  @!P1 STS [R10+UR4], R15 ;  /* 0x0000000f0a009988 */ /* 0x000fe20008000804 */
[----:B------:R-:W-:Y:S06]  /*0230*/  BAR.SYNC.DEFER_BLOCKING 0x0 ;  /* 0x0000000000007b1d */ /* 0x000fec0000010000 */
[----:B------:R-:W1:Y:S04]  /*0240*/  @!P2 LDS R8, [R2+UR4] ;  /* 0x000000040208a984 */ /* 0x000e680008000800 */
[----:B-1----:R-:W1:Y:S02]  /*0250*/  SHFL.BFLY PT, R9, R8, 0x1, 0x1f ;  /* 0x0c201f0008097f89 */ /* 0x002e6400000e0000 */
[----:B-1----:R-:W-:-:S05]  /*0260*/  FADD R11, R8, R9 ;  /* 0x00000009080b7221 */ /* 0x002fca0000000000 */
[----:B------:R-:W-:Y:S01]  /*0270*/  @P0 STS [R2+UR4], R11 ;  /* 0x0000000b02000988 */ /* 0x000fe20008000804 */
[----:B------:R-:W-:Y:S06]  /*0280*/  BAR.SYNC.DEFER_BLOCKING 0x0 ;  /* 0x0000000000007b1d */ /* 0x000fec0000010000 */
[----:B------:R-:W1:Y:S02]  /*0290*/  LDS R9, [UR4] ;  /* 0x00000004ff097984 */ /* 0x000e640008000800 */
[----:B-1----:R-:W-:-:S04]  /*02a0*/  FADD R9, RZ, R9 ;  /* 0x00000009ff097221 */ /* 0x002fc80000000000 */
[----:B------:R-:W-:-:S04]  /*02b0*/  FMUL R9, R9, 0.00390625 ;  /* 0x3b80000009097820 */ /* 0x000fc80000400000 */
[--C-:B------:R-:W-:Y:S01]  /*02c0*/  FADD R5, R5, -R9.reuse ;  /* 0x8000000905057221 */ /* 0x100fe20000000000 */
[--C-:B------:R-:W-:Y:S01]  /*02d0*/  FADD R4, R4, -R9.reuse ;  /* 0x8000000904047221 */ /* 0x100fe20000000000 */
[--C-:B------:R-:W-:Y:S01]  /*02e0*/  FADD R6, R6, -R9.reuse ;  /* 0x8000000906067221 */ /* 0x100fe20000000000 */
[----:B------:R-:W-:Y:S01]  /*02f0*/  FADD R7, R7, -R9 ;  /* 0x8000000907077221 */ /* 0x000fe20000000000 */
[----:B------:R-:W-:-:S04]  /*0300*/  FMUL R5, R5, R5 ;  /* 0x0000000505057220 */ /* 0x000fc80000400000 */
[----:B------:R-:W-:-:S04]  /*0310*/  FFMA R5, R4, R4, R5 ;  /* 0x0000000404057223 */ /* 0x000fc80000000005 */
[----:B------:R-:W-:-:S04]  /*0320*/  FFMA R6, R6, R6, R5 ;  /* 0x0000000606067223 */ /* 0x000fc80000000005 */
[----:B------:R-:W-:-:S05]  /*0330*/  FFMA R6, R7, R7, R6 ;  /* 0x0000000707067223 */ /* 0x000fca0000000006 */
[----:B------:R-:W1:Y:S02]  /*0340*/  SHFL.BFLY PT, R5, R6, 0x10, 0x1f ;  /* 0x0e001f0006057f89 */ /* 0x000e6400000e0000 */
[----:B-1----:R-:W-:-:S05]  /*0350*/  FADD R5, R6, R5 ;  /* 0x0000000506057221 */ /* 0x002fca0000000000 */
[----:B------:R-:W1:Y:S02]  /*0360*/  SHFL.BFLY PT, R4, R5, 0x8, 0x1f ;  /* 0x0d001f0005047f89 */ /* 0x000e6400000e0000 */
[----:B-1----:R-:W-:-:S05]  /*0370*/  FADD R4, R5, R4 ;  /* 0x0000000405047221 */ /* 0x002fca0000000000 */
[----:B------:R-:W1:Y:S02]  /*0380*/  SHFL.BFLY PT, R7, R4, 0x4, 0x1f ;  /* 0x0c801f0004077f89 */ /* 0x000e6400000e0000 */
[----:B-1----:R-:W-:Y:S02]  /*0390*/  FADD R7, R4, R7 ;  /* 0x0000000704077221 */ /* 0x002fe40000000000 */
[----:B------:R-:W1:Y:S03]  /*03a0*/  LDC.64 R4, c[0x0][0x210] ;  /* 0x00008400ff047b82 */ /* 0x000e660000000a00 */
[----:B------:R-:W2:Y:S01]  /*03b0*/  SHFL.BFLY PT, R8, R7, 0x2, 0x1f ;  /* 0x0c401f0007087f89 */ /* 0x000ea200000e0000 */
[----:B-1----:R-:W-:-:S04]  /*03c0*/  IMAD.WIDE R4, R0, 0x4, R4 ;  /* 0x0000000400047825 */ /* 0x002fc800078e0204 */
[----:B--2---:R-:W-:-:S05]  /*03d0*/  FADD R8, R7, R8 ;  /* 0x0000000807087221 */ /* 0x004fca0000000000 */
[----:B------:R-:W1:Y:S02]  /*03e0*/  SHFL.BFLY PT, R11, R8, 0x1, 0x1f ;  /* 0x0c201f00080b7f89 */ /* 0x000e6400000e0000 */
[----:B-1----:R-:W-:Y:S01]  /*03f0*/  FADD R11, R8, R11 ;  /* 0x0000000b080b7221 */ /* 0x002fe20000000000 */
[----:B------:R-:W-:Y:S06]  /*0400*/  BAR.SYNC.DEFER_BLOCKING 0x0 ;  /* 0x0000000000007b1d */ /* 0x000fec0000010000 */
[----:B------:R-:W-:Y:S02]  /*0410*/  @!P1 STS [R10+UR4], R11 ;  /* 0x0000000b0a009988 */ /* 0x000fe40008000804 */
[----:B------:R-:W-:Y:S06]  /*0420*/  BAR.SYNC.DEFER_BLOCKING 0x0 ;  /* 0x0000000000007b1d */ /* 0x000fec0000010000 */
[----:B------:R-:W1:Y:S04]  /*0430*/  @!P2 LDS R3, [R2+UR4] ;  /* 0x000000040203a984 */ /* 0x000e680008000800 */
[----:B-1----:R-:W1:Y:S02]  /*0440*/  SHFL.BFLY PT, R6, R3, 0x1, 0x1f ;  /* 0x0c201f0003067f89 */ /* 0x002e6400000e0000 */
[----:B-1----:R-:W-:-:S02]  /*0450*/  FADD R15, R3, R6 ;  /* 0x00000006030f7221 */ /* 0x002fc40000000000 */
[----:B------:R-:W1:Y:S03]  /*0460*/  LDC.64 R6, c[0x0][0x220] ;  /* 0x00008800ff067b82 */ /* 0x000e660000000a00 */
[----:B------:R1:W-:Y:S05]  /*0470*/  @P0 STS [R2+UR4], R15 ;  /* 0x0000000f02000988 */ /* 0x0003ea0008000804 */
[----:B------:R-:W-:Y:S01]  /*0480*/  BAR.SYNC.DEFER_BLOCKING 0x0 ;  /* 0x0000000000007b1d */ /* 0x000fe20000010000 */
[----:B------:R-:W-:Y:S01]  /*0490*/  LOP3.LUT P0, RZ, R13, 0x3f, RZ, 0xc0, !PT ;  /* 0x0000003f0dff7812 */ /* 0x000fe2000780c0ff */
[----:B-1----:R-:W-:-:S04]  /*04a0*/  IMAD.WIDE R2, R0, 0x4, R6 ;  /* 0x0000000400027825 */ /* 0x002fc800078e0206 */
[----:B------:R-:W1:Y:S02]  /*04b0*/  LDS R12, [UR4] ;  /* 0x00000004ff0c7984 */ /* 0x000e640008000800 */
[----:B-1----:R-:W-:-:S04]  /*04c0*/  FADD R12, RZ, R12 ;  /* 0x0000000cff0c7221 */ /* 0x002fc80000000000 */
[----:B------:R-:W-:-:S04]  /*04d0*/  FFMA R12, R12, R17, 9.9999997473787516356e-06 ;  /* 0x3727c5ac0c0c7423 */ /* 0x000fc80000000011 */
[----:B------:R-:W1:Y:S01]  /*04e0*/  MUFU.RSQ R11, R12 ;  /* 0x0000000c000b7308 */ /* 0x000e620000001400 */
[----:B------:R-:W-:Y:S06]  /*04f0*/  BAR.SYNC.DEFER_BLOCKING 0x0 ;  /* 0x0000000000007b1d */ /* 0x000fec0000010000 */
[----:B-1----:R1:W-:Y:S01]  /*0500*/  @!P0 STG.E desc[UR6][R4.64], R11 ;  /* 0x0000000b04008986 */ /* 0x0023e2000c101906 */
[----:B------:R-:W-:Y:S05]  /*0510*/  @P0 EXIT ;  /* 0x000000000000094d */ /* 0x000fea0003800000 */
[----:B------:R-:W-:Y:S01]  /*0520*/  STG.E desc[UR6][R2.64], R9 ;  /* 0x0000000902007986 */ /* 0x000fe2000c101906 */
[----:B------:R-:W-:Y:S05]  /*0530*/  EXIT ;  /* 0x000000000000794d */ /* 0x000fea0003800000 */
.L_x_0:
[----:B------:R-:W-:-:S00]  /*0540*/  BRA `(.L_x_0) ;  /* 0xfffffffc00fc7947 */ /* 0x000fc0000383ffff */
[----:B------:R-:W-:-:S00]  /*0550*/  NOP ;  /* 0x0000000000007918 */ /* 0x000fc00000000000 */
        /* <DEDUP_REMOVED lines=10> */
.L_x_1:


//--------------------- .nv.global.init           --------------------------
	.section	.nv.global.init,"aw",@progbits
.nv.global.init:
	.type		_$_str,@object
	.size		_$_str,(.L_0 - _$_str)
_$_str:
        /*0000*/ 	.byte	0x5f, 0x5f, 0x43, 0x55, 0x44, 0x41, 0x5f, 0x46, 0x54, 0x5a, 0x00
.L_0:


//--------------------- .nv.shared.triton_per_fused_native_group_norm_31 --------------------------
	.section	.nv.shared.triton_per_fused_native_group_norm_31,"aw",@nobits
	.sectionflags	@""
	.align	16
	.zero		1024


//--------------------- .nv.constant0.triton_per_fused_native_group_norm_31 --------------------------
	.section	.nv.constant0.triton_per_fused_native_group_norm_31,"a",@progbits
	.sectionflags	@""
	.align	4
.nv.constant0.triton_per_fused_native_group_norm_31:
	.zero		560
